//
// Generated by NVIDIA NVVM Compiler
//
// Compiler Build ID: CL-36424714
// Cuda compilation tools, release 13.0, V13.0.88
// Based on NVVM 20.0.0
//

.version 9.0
.target sm_100
.address_size 64

	// .globl	_Z5hellov
.extern .func  (.param .b32 func_retval0) vprintf
(
	.param .b64 vprintf_param_0,
	.param .b64 vprintf_param_1
)
;
.global .align 1 .b8 $str[2] = {42};

.visible .entry _Z5hellov()
{
	.reg .b32 	%r<3>;
	.reg .b64 	%rd<3>;

	mov.u64 	%rd1, $str;
	cvta.global.u64 	%rd2, %rd1;
	{ // callseq 0, 0
	.param .b64 param0;
	st.param.b64 	[param0], %rd2;
	.param .b64 param1;
	st.param.b64 	[param1], 0;
	.param .b32 retval0;
	call.uni (retval0), 
	vprintf, 
	(
	param0, 
	param1
	);
	ld.param.b32 	%r1, [retval0];
	} // callseq 0
	ret;

}


// ===== COMPILED SASS (sm_100) =====

	.target	sm_100

	.elftype	@"ET_EXEC"


//--------------------- .note.nv.tkinfo           --------------------------
	.section	.note.nv.tkinfo,"",@"SHT_NOTE"
	.sectionflags	@"SHF_NOTE_NV_TKINFO"
	.tkinfo
        /*0018*/ 	.word	0x00000002
        /*0030*/ 	.string	""
        /*0030*/ 	.string	"ptxas"
        /*0030*/ 	.string	"Cuda compilation tools, release 13.0, V13.0.88"
        /*0030*/ 	.string	"Build cuda_13.0.r13.0/compiler.36424714_0"
        /*0030*/ 	.string	"-arch sm_100 -m 64 "



//--------------------- .note.nv.cuinfo           --------------------------
	.section	.note.nv.cuinfo,"",@"SHT_NOTE"
	.sectionflags	@"SHF_NOTE_NV_CUINFO"
        /*0018*/ 	.short	0x0002
        /*001a*/ 	.short	0x0064
        /*001c*/ 	.short	0x0082
	.zero		2


//--------------------- .nv.info                  --------------------------
	.section	.nv.info,"",@"SHT_CUDA_INFO"
	.align	4


	//----- nvinfo : EIATTR_REGCOUNT
	.align		4
        /*0000*/ 	.byte	0x04, 0x2f
        /*0002*/ 	.short	(.L_2 - .L_1)
	.align		4
.L_1:
        /*0004*/ 	.word	index@(_Z5hellov)
        /*0008*/ 	.word	0x00000018


	//----- nvinfo : EIATTR_FRAME_SIZE
	.align		4
.L_2:
        /*000c*/ 	.byte	0x04, 0x11
        /*000e*/ 	.short	(.L_4 - .L_3)
	.align		4
.L_3:
        /*0010*/ 	.word	index@(_Z5hellov)
        /*0014*/ 	.word	0x00000000


	//----- nvinfo : EIATTR_MIN_STACK_SIZE
	.align		4
.L_4:
        /*0018*/ 	.byte	0x04, 0x12
        /*001a*/ 	.short	(.L_6 - .L_5)
	.align		4
.L_5:
        /*001c*/ 	.word	index@(_Z5hellov)
        /*0020*/ 	.word	0x00000000
.L_6:


//--------------------- .nv.compat                --------------------------
	.section	.nv.compat,"",@"SHT_CUDA_COMPAT_INFO"
	.align	4
        /*0000*/ 	.byte	0x02, 0x09, 0x00, 0x00, 0x02, 0x02, 0x01, 0x00, 0x02, 0x05, 0x05, 0x00, 0x03, 0x07, 0x01, 0x01
        /*0010*/ 	.byte	0x02, 0x03, 0x00, 0x00, 0x02, 0x06, 0x01, 0x00, 0x04, 0x0b, 0x08, 0x00, 0x09, 0x00, 0x00, 0x00
        /*0020*/ 	.byte	0x00, 0x00, 0x00, 0x00


//--------------------- .nv.info._Z5hellov        --------------------------
	.section	.nv.info._Z5hellov,"",@"SHT_CUDA_INFO"
	.sectionflags	@""
	.align	4


	//----- nvinfo : EIATTR_CUDA_API_VERSION
	.align		4
        /*0000*/ 	.byte	0x04, 0x37
        /*0002*/ 	.short	(.L_8 - .L_7)
.L_7:
        /*0004*/ 	.word	0x00000082


	//----- nvinfo : EIATTR_SPARSE_MMA_MASK
	.align		4
.L_8:
        /*0008*/ 	.byte	0x03, 0x50
        /*000a*/ 	.short	0x0000


	//----- nvinfo : EIATTR_MAXREG_COUNT
	.align		4
        /*000c*/ 	.byte	0x03, 0x1b
        /*000e*/ 	.short	0x00ff


	//----- nvinfo : EIATTR_EXTERNS
	.align		4
        /*0010*/ 	.byte	0x04, 0x0f
        /*0012*/ 	.short	(.L_10 - .L_9)


	//   ....[0]....
	.align		4
.L_9:
        /*0014*/ 	.word	index@(vprintf)


	//----- nvinfo : EIATTR_MERCURY_ISA_VERSION
	.align		4
.L_10:
        /*0018*/ 	.byte	0x03, 0x5f
        /*001a*/ 	.short	0x0101


	//----- nvinfo : EIATTR_VRC_CTA_INIT_COUNT
	.align		4
        /*001c*/ 	.byte	0x02, 0x4a
	.zero		1
	.zero		1


	//----- nvinfo : EIATTR_SYSCALL_OFFSETS
	.align		4
        /*0020*/ 	.byte	0x04, 0x46
        /*0022*/ 	.short	(.L_12 - .L_11)


	//   ....[0]....
.L_11:
        /*0024*/ 	.word	0x00000080


	//----- nvinfo : EIATTR_EXIT_INSTR_OFFSETS
	.align		4
.L_12:
        /*0028*/ 	.byte	0x04, 0x1c
        /*002a*/ 	.short	(.L_14 - .L_13)


	//   ....[0]....
.L_13:
        /*002c*/ 	.word	0x00000090


	//----- nvinfo : EIATTR_SW_WAR
	.align		4
.L_14:
        /*0030*/ 	.byte	0x04, 0x36
        /*0032*/ 	.short	(.L_16 - .L_15)
.L_15:
        /*0034*/ 	.word	0x00000008
.L_16:


//--------------------- .nv.callgraph             --------------------------
	.section	.nv.callgraph,"",@"SHT_CUDA_CALLGRAPH"
	.align	4
	.sectionentsize	8
	.align		4
        /*0000*/ 	.word	0x00000000
	.align		4
        /*0004*/ 	.word	0xffffffff
	.align		4
        /*0008*/ 	.word	index@(_Z5hellov)
	.align		4
        /*000c*/ 	.word	index@(vprintf)
	.align		4
        /*0010*/ 	.word	0x00000000
	.align		4
        /*0014*/ 	.word	0xfffffffe
	.align		4
        /*0018*/ 	.word	0x00000000
	.align		4
        /*001c*/ 	.word	0xfffffffd
	.align		4
        /*0020*/ 	.word	0x00000000
	.align		4
        /*0024*/ 	.word	0xfffffffc


//--------------------- .nv.constant4             --------------------------
	.section	.nv.constant4,"a",@progbits
	.align	8
	.align		8
.nv.constant4:
        /*0000*/ 	.dword	vprintf
	.align		8
        /*0008*/ 	.dword	$str


//--------------------- .text._Z5hellov           --------------------------
	.section	.text._Z5hellov,"ax",@progbits
	.align	128
        .global         _Z5hellov
        .type           _Z5hellov,@function
        .size           _Z5hellov,(.L_x_2 - _Z5hellov)
        .other          _Z5hellov,@"STO_CUDA_ENTRY STV_DEFAULT"
_Z5hellov:
.text._Z5hellov:
[----:B------:R-:W0:Y:S01]  /*0000*/  LDC R1, c[0x0][0x37c] ;  /* 0x0000df00ff017b82 */ /* 0x000e220000000800 */
[----:B------:R-:W-:Y:S01]  /*0010*/  MOV R0, 0x0 ;  /* 0x0000000000007802 */ /* 0x000fe20000000f00 */
[----:B------:R-:W1:Y:S01]  /*0020*/  LDCU.64 UR4, c[0x4][0x8] ;  /* 0x01000100ff0477ac */ /* 0x000e620008000a00 */
[----:B------:R-:W-:-:S05]  /*0030*/  CS2R R6, SRZ ;  /* 0x0000000000067805 */ /* 0x000fca000001ff00 */
[----:B------:R2:W3:Y:S01]  /*0040*/  LDC.64 R2, c[0x4][R0] ;  /* 0x0100000000027b82 */ /* 0x0004e20000000a00 */
[----:B-1----:R-:W-:Y:S02]  /*0050*/  IMAD.U32 R4, RZ, RZ, UR4 ;  /* 0x00000004ff047e24 */ /* 0x002fe4000f8e00ff */
[----:B--2---:R-:W-:-:S07]  /*0060*/  IMAD.U32 R5, RZ, RZ, UR5 ;  /* 0x00000005ff057e24 */ /* 0x004fce000f8e00ff */
[----:B------:R-:W-:-:S07]  /*0070*/  LEPC R20, `(.L_x_0) ;  /* 0x000000001014794e */ /* 0x000fce0000000000 */
[----:B0--3--:R-:W-:Y:S05]  /*0080*/  CALL.ABS.NOINC R2 ;  /* 0x0000000002007343 */ /* 0x009fea0003c00000 */
.L_x_0:
[----:B------:R-:W-:Y:S05]  /*0090*/  EXIT ;  /* 0x000000000000794d */ /* 0x000fea0003800000 */
.L_x_1:
[----:B------:R-:W-:-:S00]  /*00a0*/  BRA `(.L_x_1) ;  /* 0xfffffffc00fc7947 */ /* 0x000fc0000383ffff */
[----:B------:R-:W-:-:S00]  /*00b0*/  NOP ;  /* 0x0000000000007918 */ /* 0x000fc00000000000 */
        /* <DEDUP_REMOVED lines=12> */
.L_x_2:


//--------------------- .nv.global.init           --------------------------
	.section	.nv.global.init,"aw",@progbits
.nv.global.init:
	.type		$str,@object
	.size		$str,(.L_0 - $str)
$str:
        /*0000*/ 	.byte	0x2a, 0x00
.L_0:


//--------------------- .nv.shared.reserved.0     --------------------------
	.section	.nv.shared.reserved.0,"aw",@nobits
	.weak		__nv_reservedSMEM_offset_0_alias
	.size		__nv_reservedSMEM_offset_0_alias, 0, 64
	.other		__nv_reservedSMEM_offset_0_alias,@"STO_CUDA_RESERVED_SHARED STV_DEFAULT"
__nv_reservedSMEM_offset_0_alias:
	.zero		0
	.zero		64


//--------------------- .nv.constant0._Z5hellov   --------------------------
	.section	.nv.constant0._Z5hellov,"a",@progbits
	.sectionflags	@""
	.align	4
.nv.constant0._Z5hellov:
	.zero		896


//--------------------- SYMBOLS --------------------------

	.type		.nv.reservedSmem.offset0,@object
	.size		.nv.reservedSmem.offset0,0x4
	.type		vprintf,@function
